.version 3.1
.target sm_20
.address_size 64

.file   1 "C:/Users/Ken/AppData/Local/Temp/tmpxft_00001c34_00000000-8_cudatex.cpp3.i"
.file   2 "C:/Users/Ken/Documents/Visual Studio 2012/Projects/cudatex1/cudatex.cu"
.global .align 8 .b8 _ZTVSt11_Facet_base[48];
.global .align 8 .b8 _ZTVNSt6locale5facetE[48];
.global .texref texRef;
.global .align 8 .b8 _ZTVSt7num_putIcSt19ostreambuf_iteratorIcSt11char_traitsIcEEE[112];
.global .align 8 .b8 _ZTVN10__cxxabiv117__class_type_infoE[8];
.global .align 8 .b8 _ZTVN10__cxxabiv120__si_class_type_infoE[8];
.global .align 8 .b8 _ZTVSt13runtime_error[40];
.global .align 8 .b8 _ZTVSt14error_category[72];
.global .align 8 .b8 _ZTVSt12system_error[40];
.global .align 8 .b8 _ZTVSt23_Generic_error_category[72];
.global .align 8 .b8 _ZTVSt24_Iostream_error_category[72];
.global .align 8 .b8 _ZTVSt22_System_error_category[72];
.global .align 8 .b8 _ZTVNSt8ios_base7failureE[40];

.visible .entry _Z15transformKernelPfiiiif(
.param .u64 _Z15transformKernelPfiiiif_param_0,
.param .u32 _Z15transformKernelPfiiiif_param_1,
.param .u32 _Z15transformKernelPfiiiif_param_2,
.param .u32 _Z15transformKernelPfiiiif_param_3,
.param .u32 _Z15transformKernelPfiiiif_param_4,
.param .f32 _Z15transformKernelPfiiiif_param_5
)
{
.reg .s32 %r<12>;
.reg .f32 %f<2>;
.reg .s64 %rd<5>;


ld.param.u64 %rd1, [_Z15transformKernelPfiiiif_param_0];
ld.param.u32 %r1, [_Z15transformKernelPfiiiif_param_3];
cvta.to.global.u64 %rd2, %rd1;
.loc 2 22 1
mov.u32 %r2, %ntid.x;
mov.u32 %r3, %ctaid.x;
mov.u32 %r4, %tid.x;
mad.lo.s32 %r5, %r2, %r3, %r4;
.loc 2 23 1
mov.u32 %r6, %ntid.y;
mov.u32 %r7, %ctaid.y;
mov.u32 %r8, %tid.y;
mad.lo.s32 %r9, %r6, %r7, %r8;
.loc 2 30 1
cvt.rn.f32.u32 %f1, %r5;
mad.lo.s32 %r10, %r9, %r1, %r5;
mul.wide.u32 %rd3, %r10, 4;
add.s64 %rd4, %rd2, %rd3;
st.global.f32 [%rd4], %f1;
.loc 2 31 2
ret;
}


// ===== COMPILED SASS (sm_100) =====

	.target	sm_100

	.elftype	@"ET_EXEC"


//--------------------- .note.nv.tkinfo           --------------------------
	.section	.note.nv.tkinfo,"",@"SHT_NOTE"
	.sectionflags	@"SHF_NOTE_NV_TKINFO"
	.tkinfo
        /*0018*/ 	.word	0x00000002
        /*0030*/ 	.string	""
        /*0030*/ 	.string	"ptxas"
        /*0030*/ 	.string	"Cuda compilation tools, release 13.0, V13.0.88"
        /*0030*/ 	.string	"Build cuda_13.0.r13.0/compiler.36424714_0"
        /*0030*/ 	.string	"-arch sm_100 "



//--------------------- .note.nv.cuinfo           --------------------------
	.section	.note.nv.cuinfo,"",@"SHT_NOTE"
	.sectionflags	@"SHF_NOTE_NV_CUINFO"
        /*0018*/ 	.short	0x0002
        /*001a*/ 	.short	0x0014
        /*001c*/ 	.short	0x0082
	.zero		2


//--------------------- .nv.info                  --------------------------
	.section	.nv.info,"",@"SHT_CUDA_INFO"
	.align	4


	//----- nvinfo : EIATTR_REGCOUNT
	.align		4
        /*0000*/ 	.byte	0x04, 0x2f
        /*0002*/ 	.short	(.L_13 - .L_12)
	.align		4
.L_12:
        /*0004*/ 	.word	index@(_Z15transformKernelPfiiiif)
        /*0008*/ 	.word	0x0000000a


	//----- nvinfo : EIATTR_FRAME_SIZE
	.align		4
.L_13:
        /*000c*/ 	.byte	0x04, 0x11
        /*000e*/ 	.short	(.L_15 - .L_14)
	.align		4
.L_14:
        /*0010*/ 	.word	index@(_Z15transformKernelPfiiiif)
        /*0014*/ 	.word	0x00000000


	//----- nvinfo : EIATTR_MIN_STACK_SIZE
	.align		4
.L_15:
        /*0018*/ 	.byte	0x04, 0x12
        /*001a*/ 	.short	(.L_17 - .L_16)
	.align		4
.L_16:
        /*001c*/ 	.word	index@(_Z15transformKernelPfiiiif)
        /*0020*/ 	.word	0x00000000
.L_17:


//--------------------- .nv.compat                --------------------------
	.section	.nv.compat,"",@"SHT_CUDA_COMPAT_INFO"
	.align	4
        /*0000*/ 	.byte	0x02, 0x09, 0x00, 0x00, 0x02, 0x02, 0x01, 0x00, 0x02, 0x05, 0x05, 0x00, 0x03, 0x07, 0x01, 0x01
        /*0010*/ 	.byte	0x02, 0x03, 0x00, 0x00, 0x02, 0x06, 0x01, 0x00, 0x04, 0x0b, 0x08, 0x00, 0x09, 0x00, 0x00, 0x00
        /*0020*/ 	.byte	0x00, 0x00, 0x00, 0x00


//--------------------- .nv.info._Z15transformKernelPfiiiif --------------------------
	.section	.nv.info._Z15transformKernelPfiiiif,"",@"SHT_CUDA_INFO"
	.sectionflags	@""
	.align	4


	//----- nvinfo : EIATTR_CUDA_API_VERSION
	.align		4
        /*0000*/ 	.byte	0x04, 0x37
        /*0002*/ 	.short	(.L_19 - .L_18)
.L_18:
        /*0004*/ 	.word	0x00000082


	//----- nvinfo : EIATTR_KPARAM_INFO
	.align		4
.L_19:
        /*0008*/ 	.byte	0x04, 0x17
        /*000a*/ 	.short	(.L_21 - .L_20)
.L_20:
        /*000c*/ 	.word	0x00000000
        /*0010*/ 	.short	0x0005
        /*0012*/ 	.short	0x0018
        /*0014*/ 	.byte	0x00, 0xf0, 0x11, 0x00


	//----- nvinfo : EIATTR_KPARAM_INFO
	.align		4
.L_21:
        /*0018*/ 	.byte	0x04, 0x17
        /*001a*/ 	.short	(.L_23 - .L_22)
.L_22:
        /*001c*/ 	.word	0x00000000
        /*0020*/ 	.short	0x0004
        /*0022*/ 	.short	0x0014
        /*0024*/ 	.byte	0x00, 0xf0, 0x11, 0x00


	//----- nvinfo : EIATTR_KPARAM_INFO
	.align		4
.L_23:
        /*0028*/ 	.byte	0x04, 0x17
        /*002a*/ 	.short	(.L_25 - .L_24)
.L_24:
        /*002c*/ 	.word	0x00000000
        /*0030*/ 	.short	0x0003
        /*0032*/ 	.short	0x0010
        /*0034*/ 	.byte	0x00, 0xf0, 0x11, 0x00


	//----- nvinfo : EIATTR_KPARAM_INFO
	.align		4
.L_25:
        /*0038*/ 	.byte	0x04, 0x17
        /*003a*/ 	.short	(.L_27 - .L_26)
.L_26:
        /*003c*/ 	.word	0x00000000
        /*0040*/ 	.short	0x0002
        /*0042*/ 	.short	0x000c
        /*0044*/ 	.byte	0x00, 0xf0, 0x11, 0x00


	//----- nvinfo : EIATTR_KPARAM_INFO
	.align		4
.L_27:
        /*0048*/ 	.byte	0x04, 0x17
        /*004a*/ 	.short	(.L_29 - .L_28)
.L_28:
        /*004c*/ 	.word	0x00000000
        /*0050*/ 	.short	0x0001
        /*0052*/ 	.short	0x0008
        /*0054*/ 	.byte	0x00, 0xf0, 0x11, 0x00


	//----- nvinfo : EIATTR_KPARAM_INFO
	.align		4
.L_29:
        /*0058*/ 	.byte	0x04, 0x17
        /*005a*/ 	.short	(.L_31 - .L_30)
.L_30:
        /*005c*/ 	.word	0x00000000
        /*0060*/ 	.short	0x0000
        /*0062*/ 	.short	0x0000
        /*0064*/ 	.byte	0x00, 0xf0, 0x21, 0x00


	//----- nvinfo : EIATTR_SPARSE_MMA_MASK
	.align		4
.L_31:
        /*0068*/ 	.byte	0x03, 0x50
        /*006a*/ 	.short	0x0000


	//----- nvinfo : EIATTR_MAXREG_COUNT
	.align		4
        /*006c*/ 	.byte	0x03, 0x1b
        /*006e*/ 	.short	0x00ff


	//----- nvinfo : EIATTR_MERCURY_ISA_VERSION
	.align		4
        /*0070*/ 	.byte	0x03, 0x5f
        /*0072*/ 	.short	0x0101


	//----- nvinfo : EIATTR_VRC_CTA_INIT_COUNT
	.align		4
        /*0074*/ 	.byte	0x02, 0x4a
	.zero		1
	.zero		1


	//----- nvinfo : EIATTR_EXIT_INSTR_OFFSETS
	.align		4
        /*0078*/ 	.byte	0x04, 0x1c
        /*007a*/ 	.short	(.L_33 - .L_32)


	//   ....[0]....
.L_32:
        /*007c*/ 	.word	0x00000100


	//----- nvinfo : EIATTR_CBANK_PARAM_SIZE
	.align		4
.L_33:
        /*0080*/ 	.byte	0x03, 0x19
        /*0082*/ 	.short	0x001c


	//----- nvinfo : EIATTR_PARAM_CBANK
	.align		4
        /*0084*/ 	.byte	0x04, 0x0a
        /*0086*/ 	.short	(.L_35 - .L_34)
	.align		4
.L_34:
        /*0088*/ 	.word	index@(.nv.constant0._Z15transformKernelPfiiiif)
        /*008c*/ 	.short	0x0380
        /*008e*/ 	.short	0x001c


	//----- nvinfo : EIATTR_SW_WAR
	.align		4
.L_35:
        /*0090*/ 	.byte	0x04, 0x36
        /*0092*/ 	.short	(.L_37 - .L_36)
.L_36:
        /*0094*/ 	.word	0x00000008
.L_37:


//--------------------- .nv.callgraph             --------------------------
	.section	.nv.callgraph,"",@"SHT_CUDA_CALLGRAPH"
	.align	4
	.sectionentsize	8
	.align		4
        /*0000*/ 	.word	0x00000000
	.align		4
        /*0004*/ 	.word	0xffffffff
	.align		4
        /*0008*/ 	.word	0x00000000
	.align		4
        /*000c*/ 	.word	0xfffffffe
	.align		4
        /*0010*/ 	.word	0x00000000
	.align		4
        /*0014*/ 	.word	0xfffffffd
	.align		4
        /*0018*/ 	.word	0x00000000
	.align		4
        /*001c*/ 	.word	0xfffffffc


//--------------------- .nv.constant4             --------------------------
	.section	.nv.constant4,"a",@progbits
	.align	8
	.align		8
.nv.constant4:
        /*0000*/ 	.dword	_ZTVSt11_Facet_base
	.align		8
        /*0008*/ 	.dword	_ZTVNSt6locale5facetE
	.align		8
        /*0010*/ 	.dword	_ZTVSt7num_putIcSt19ostreambuf_iteratorIcSt11char_traitsIcEEE
	.align		8
        /*0018*/ 	.dword	_ZTVN10__cxxabiv117__class_type_infoE
	.align		8
        /*0020*/ 	.dword	_ZTVN10__cxxabiv120__si_class_type_infoE
	.align		8
        /*0028*/ 	.dword	_ZTVSt13runtime_error
	.align		8
        /*0030*/ 	.dword	_ZTVSt14error_category
	.align		8
        /*0038*/ 	.dword	_ZTVSt12system_error
	.align		8
        /*0040*/ 	.dword	_ZTVSt23_Generic_error_category
	.align		8
        /*0048*/ 	.dword	_ZTVSt24_Iostream_error_category
	.align		8
        /*0050*/ 	.dword	_ZTVSt22_System_error_category
	.align		8
        /*0058*/ 	.dword	_ZTVNSt8ios_base7failureE


//--------------------- .text._Z15transformKernelPfiiiif --------------------------
	.section	.text._Z15transformKernelPfiiiif,"ax",@progbits
	.align	128
        .global         _Z15transformKernelPfiiiif
        .type           _Z15transformKernelPfiiiif,@function
        .size           _Z15transformKernelPfiiiif,(.L_x_1 - _Z15transformKernelPfiiiif)
        .other          _Z15transformKernelPfiiiif,@"STO_CUDA_ENTRY STV_DEFAULT"
_Z15transformKernelPfiiiif:
.text._Z15transformKernelPfiiiif:
[----:B------:R-:W-:Y:S01]  /*0000*/  LDC R1, c[0x0][0x37c] ;  /* 0x0000df00ff017b82 */ /* 0x000fe20000000800 */
[----:B------:R-:W0:Y:S01]  /*0010*/  S2R R0, SR_CTAID.X ;  /* 0x0000000000007919 */ /* 0x000e220000002500 */
[----:B------:R-:W0:Y:S06]  /*0020*/  LDCU UR6, c[0x0][0x360] ;  /* 0x00006c00ff0677ac */ /* 0x000e2c0008000800 */
[----:B------:R-:W1:Y:S01]  /*0030*/  LDC.64 R2, c[0x0][0x380] ;  /* 0x0000e000ff027b82 */ /* 0x000e620000000a00 */
[----:B------:R-:W0:Y:S01]  /*0040*/  S2R R5, SR_TID.X ;  /* 0x0000000000057919 */ /* 0x000e220000002100 */
[----:B------:R-:W2:Y:S01]  /*0050*/  LDCU UR7, c[0x0][0x364] ;  /* 0x00006c80ff0777ac */ /* 0x000ea20008000800 */
[----:B------:R-:W2:Y:S01]  /*0060*/  S2R R4, SR_CTAID.Y ;  /* 0x0000000000047919 */ /* 0x000ea20000002600 */
[----:B------:R-:W3:Y:S01]  /*0070*/  LDCU UR8, c[0x0][0x390] ;  /* 0x00007200ff0877ac */ /* 0x000ee20008000800 */
[----:B------:R-:W2:Y:S01]  /*0080*/  S2R R7, SR_TID.Y ;  /* 0x0000000000077919 */ /* 0x000ea20000002200 */
[----:B------:R-:W4:Y:S01]  /*0090*/  LDCU.64 UR4, c[0x0][0x358] ;  /* 0x00006b00ff0477ac */ /* 0x000f220008000a00 */
[----:B0-----:R-:W-:-:S02]  /*00a0*/  IMAD R0, R0, UR6, R5 ;  /* 0x0000000600007c24 */ /* 0x001fc4000f8e0205 */
[----:B--2---:R-:W-:-:S04]  /*00b0*/  IMAD R5, R4, UR7, R7 ;  /* 0x0000000704057c24 */ /* 0x004fc8000f8e0207 */
[----:B---3--:R-:W-:Y:S01]  /*00c0*/  IMAD R7, R5, UR8, R0 ;  /* 0x0000000805077c24 */ /* 0x008fe2000f8e0200 */
[----:B------:R-:W-:-:S03]  /*00d0*/  I2FP.F32.U32 R5, R0 ;  /* 0x0000000000057245 */ /* 0x000fc60000201000 */
[----:B-1----:R-:W-:-:S05]  /*00e0*/  IMAD.WIDE.U32 R2, R7, 0x4, R2 ;  /* 0x0000000407027825 */ /* 0x002fca00078e0002 */
[----:B----4-:R-:W-:Y:S01]  /*00f0*/  STG.E desc[UR4][R2.64], R5 ;  /* 0x0000000502007986 */ /* 0x010fe2000c101904 */
[----:B------:R-:W-:Y:S05]  /*0100*/  EXIT ;  /* 0x000000000000794d */ /* 0x000fea0003800000 */
.L_x_0:
[----:B------:R-:W-:-:S00]  /*0110*/  BRA `(.L_x_0) ;  /* 0xfffffffc00fc7947 */ /* 0x000fc0000383ffff */
[----:B------:R-:W-:-:S00]  /*0120*/  NOP ;  /* 0x0000000000007918 */ /* 0x000fc00000000000 */
        /* <DEDUP_REMOVED lines=13> */
.L_x_1:


//--------------------- .nv.shared.reserved.0     --------------------------
	.section	.nv.shared.reserved.0,"aw",@nobits
	.weak		__nv_reservedSMEM_offset_0_alias
	.size		__nv_reservedSMEM_offset_0_alias, 0, 64
	.other		__nv_reservedSMEM_offset_0_alias,@"STO_CUDA_RESERVED_SHARED STV_DEFAULT"
__nv_reservedSMEM_offset_0_alias:
	.zero		0
	.zero		64


//--------------------- .nv.global                --------------------------
	.section	.nv.global,"aw",@nobits
	.align	8
.nv.global:
	.type		_ZTVN10__cxxabiv120__si_class_type_infoE,@object
	.size		_ZTVN10__cxxabiv120__si_class_type_infoE,(_ZTVN10__cxxabiv117__class_type_infoE - _ZTVN10__cxxabiv120__si_class_type_infoE)
_ZTVN10__cxxabiv120__si_class_type_infoE:
	.zero		8
	.type		_ZTVN10__cxxabiv117__class_type_infoE,@object
	.size		_ZTVN10__cxxabiv117__class_type_infoE,(_ZTVNSt8ios_base7failureE - _ZTVN10__cxxabiv117__class_type_infoE)
_ZTVN10__cxxabiv117__class_type_infoE:
	.zero		8
	.type		_ZTVNSt8ios_base7failureE,@object
	.size		_ZTVNSt8ios_base7failureE,(_ZTVSt12system_error - _ZTVNSt8ios_base7failureE)
_ZTVNSt8ios_base7failureE:
	.zero		40
	.type		_ZTVSt12system_error,@object
	.size		_ZTVSt12system_error,(_ZTVSt13runtime_error - _ZTVSt12system_error)
_ZTVSt12system_error:
	.zero		40
	.type		_ZTVSt13runtime_error,@object
	.size		_ZTVSt13runtime_error,(_ZTVSt11_Facet_base - _ZTVSt13runtime_error)
_ZTVSt13runtime_error:
	.zero		40
	.type		_ZTVSt11_Facet_base,@object
	.size		_ZTVSt11_Facet_base,(_ZTVNSt6locale5facetE - _ZTVSt11_Facet_base)
_ZTVSt11_Facet_base:
	.zero		48
	.type		_ZTVNSt6locale5facetE,@object
	.size		_ZTVNSt6locale5facetE,(_ZTVSt22_System_error_category - _ZTVNSt6locale5facetE)
_ZTVNSt6locale5facetE:
	.zero		48
	.type		_ZTVSt22_System_error_category,@object
	.size		_ZTVSt22_System_error_category,(_ZTVSt14error_category - _ZTVSt22_System_error_category)
_ZTVSt22_System_error_category:
	.zero		72
	.type		_ZTVSt14error_category,@object
	.size		_ZTVSt14error_category,(_ZTVSt23_Generic_error_category - _ZTVSt14error_category)
_ZTVSt14error_category:
	.zero		72
	.type		_ZTVSt23_Generic_error_category,@object
	.size		_ZTVSt23_Generic_error_category,(_ZTVSt24_Iostream_error_category - _ZTVSt23_Generic_error_category)
_ZTVSt23_Generic_error_category:
	.zero		72
	.type		_ZTVSt24_Iostream_error_category,@object
	.size		_ZTVSt24_Iostream_error_category,(_ZTVSt7num_putIcSt19ostreambuf_iteratorIcSt11char_traitsIcEEE - _ZTVSt24_Iostream_error_category)
_ZTVSt24_Iostream_error_category:
	.zero		72
	.type		_ZTVSt7num_putIcSt19ostreambuf_iteratorIcSt11char_traitsIcEEE,@object
	.size		_ZTVSt7num_putIcSt19ostreambuf_iteratorIcSt11char_traitsIcEEE,(.L_2 - _ZTVSt7num_putIcSt19ostreambuf_iteratorIcSt11char_traitsIcEEE)
_ZTVSt7num_putIcSt19ostreambuf_iteratorIcSt11char_traitsIcEEE:
	.zero		112
.L_2:


//--------------------- .nv.constant0._Z15transformKernelPfiiiif --------------------------
	.section	.nv.constant0._Z15transformKernelPfiiiif,"a",@progbits
	.sectionflags	@""
	.align	4
.nv.constant0._Z15transformKernelPfiiiif:
	.zero		924


//--------------------- SYMBOLS --------------------------

	.type		.nv.reservedSmem.offset0,@object
	.size		.nv.reservedSmem.offset0,0x4
	.type		texRef,@"STT_CUDA_TEXTURE"
